	.headerflags	@"EF_CUDA_TEXMODE_UNIFIED EF_CUDA_64BIT_ADDRESS EF_CUDA_SM89 EF_CUDA_VIRTUAL_SM(EF_CUDA_SM89)"
	.elftype	@"ET_EXEC"


//--------------------- .nv.info                  --------------------------
	.section	.nv.info,"",@"SHT_CUDA_INFO"
	.align	4


	//----- nvinfo : EIATTR_REGCOUNT
	.align		4
        /*0000*/ 	.byte	0x04, 0x2f
        /*0002*/ 	.short	(.L_1 - .L_0)
	.align		4
.L_0:
        /*0004*/ 	.word	index@(triton__0d1d2de)
        /*0008*/ 	.word	0x00000010


	//----- nvinfo : EIATTR_MAX_STACK_SIZE
	.align		4
.L_1:
        /*000c*/ 	.byte	0x04, 0x23
        /*000e*/ 	.short	(.L_3 - .L_2)
	.align		4
.L_2:
        /*0010*/ 	.word	index@(triton__0d1d2de)
        /*0014*/ 	.word	0x00000000


	//----- nvinfo : EIATTR_MIN_STACK_SIZE
	.align		4
.L_3:
        /*0018*/ 	.byte	0x04, 0x12
        /*001a*/ 	.short	(.L_5 - .L_4)
	.align		4
.L_4:
        /*001c*/ 	.word	index@(triton__0d1d2de)
        /*0020*/ 	.word	0x00000000


	//----- nvinfo : EIATTR_FRAME_SIZE
	.align		4
.L_5:
        /*0024*/ 	.byte	0x04, 0x11
        /*0026*/ 	.short	(.L_7 - .L_6)
	.align		4
.L_6:
        /*0028*/ 	.word	index@(triton__0d1d2de)
        /*002c*/ 	.word	0x00000000
.L_7:


//--------------------- .nv.info.triton__0d1d2de  --------------------------
	.section	.nv.info.triton__0d1d2de,"",@"SHT_CUDA_INFO"
	.align	4


	//----- nvinfo : EIATTR_CUDA_API_VERSION
	.align		4
        /*0000*/ 	.byte	0x04, 0x37
        /*0002*/ 	.short	(.L_9 - .L_8)
.L_8:
        /*0004*/ 	.word	0x0000007b


	//----- nvinfo : EIATTR_PARAM_CBANK
	.align		4
.L_9:
        /*0008*/ 	.byte	0x04, 0x0a
        /*000a*/ 	.short	(.L_11 - .L_10)
	.align		4
.L_10:
        /*000c*/ 	.word	index@(.nv.constant0.triton__0d1d2de)
        /*0010*/ 	.short	0x0160
        /*0012*/ 	.short	0x0014


	//----- nvinfo : EIATTR_CBANK_PARAM_SIZE
	.align		4
.L_11:
        /*0014*/ 	.byte	0x03, 0x19
        /*0016*/ 	.short	0x0014


	//----- nvinfo : EIATTR_KPARAM_INFO
	.align		4
        /*0018*/ 	.byte	0x04, 0x17
        /*001a*/ 	.short	(.L_13 - .L_12)
.L_12:
        /*001c*/ 	.word	0x00000000
        /*0020*/ 	.short	0x0002
        /*0022*/ 	.short	0x0010
        /*0024*/ 	.byte	0x00, 0xf0, 0x11, 0x00


	//----- nvinfo : EIATTR_KPARAM_INFO
	.align		4
.L_13:
        /*0028*/ 	.byte	0x04, 0x17
        /*002a*/ 	.short	(.L_15 - .L_14)
.L_14:
        /*002c*/ 	.word	0x00000000
        /*0030*/ 	.short	0x0001
        /*0032*/ 	.short	0x0008
        /*0034*/ 	.byte	0x00, 0xf0, 0x21, 0x00


	//----- nvinfo : EIATTR_KPARAM_INFO
	.align		4
.L_15:
        /*0038*/ 	.byte	0x04, 0x17
        /*003a*/ 	.short	(.L_17 - .L_16)
.L_16:
        /*003c*/ 	.word	0x00000000
        /*0040*/ 	.short	0x0000
        /*0042*/ 	.short	0x0000
        /*0044*/ 	.byte	0x00, 0xf0, 0x21, 0x00


	//----- nvinfo : EIATTR_MAXREG_COUNT
	.align		4
.L_17:
        /*0048*/ 	.byte	0x03, 0x1b
        /*004a*/ 	.short	0x00ff


	//----- nvinfo : EIATTR_EXIT_INSTR_OFFSETS
	.align		4
        /*004c*/ 	.byte	0x04, 0x1c
        /*004e*/ 	.short	(.L_19 - .L_18)


	//   ....[0]....
.L_18:
        /*0050*/ 	.word	0x000002a0


	//----- nvinfo : EIATTR_MAX_THREADS
	.align		4
.L_19:
        /*0054*/ 	.byte	0x04, 0x05
        /*0056*/ 	.short	(.L_21 - .L_20)
.L_20:
        /*0058*/ 	.word	0x00000080
        /*005c*/ 	.word	0x00000001
        /*0060*/ 	.word	0x00000001
.L_21:


//--------------------- .nv.rel.action            --------------------------
	.section	.nv.rel.action,"",@"SHT_CUDA_RELOCINFO"
	.align	8
	.sectionentsize	8
        /*0000*/ 	.byte	0x73, 0x00, 0x00, 0x00, 0x00, 0x00, 0x00, 0x00, 0x00, 0x00, 0x00, 0x11, 0x25, 0x00, 0x05, 0x36


//--------------------- .nv.constant0.triton__0d1d2de --------------------------
	.section	.nv.constant0.triton__0d1d2de,"a",@progbits
	.align	4
.nv.constant0.triton__0d1d2de:
	.zero		372


//--------------------- .text.triton__0d1d2de     --------------------------
	.section	.text.triton__0d1d2de,"ax",@progbits
	.sectioninfo	@"SHI_REGISTERS=16"
	.align	128
        .global         triton__0d1d2de
        .type           triton__0d1d2de,@function
        .size           triton__0d1d2de,(.L_x_1 - triton__0d1d2de)
        .other          triton__0d1d2de,@"STO_CUDA_ENTRY STV_DEFAULT"
triton__0d1d2de:
.text.triton__0d1d2de:
[----:B------:R-:W-:-:S02]  /*0000*/  IMAD.MOV.U32 R1, RZ, RZ, c[0x0][0x28] ;  /* 0x00000a00ff017624 */ /* 0x000fc400078e00ff */
[----:B------:R-:W0:Y:S01]  /*0010*/  S2R R0, SR_TID.X ;  /* 0x0000000000007919 */ /* 0x000e220000002100 */
[----:B------:R-:W-:Y:S01]  /*0020*/  IMAD.MOV.U32 R13, RZ, RZ, 0x2 ;  /* 0x00000002ff0d7424 */ /* 0x000fe200078e00ff */
[----:B------:R-:W-:Y:S02]  /*0030*/  ULDC.64 UR4, c[0x0][0x118] ;  /* 0x0000460000047ab9 */ /* 0x000fe40000000a00 */
[----:B------:R-:W1:Y:S01]  /*0040*/  S2R R5, SR_CTAID.X ;  /* 0x0000000000057919 */ /* 0x000e620000002500 */
[----:B0-----:R-:W-:-:S05]  /*0050*/  IMAD.SHL.U32 R0, R0, 0x8, RZ ;  /* 0x0000000800007824 */ /* 0x001fca00078e00ff */
[----:B------:R-:W-:-:S05]  /*0060*/  LOP3.LUT R0, R0, 0x3f8, RZ, 0xc0, !PT ;  /* 0x000003f800007812 */ /* 0x000fca00078ec0ff */
[----:B-1----:R-:W-:Y:S01]  /*0070*/  IMAD R0, R5, 0x400, R0 ;  /* 0x0000040005007824 */ /* 0x002fe200078e0200 */
[----:B------:R-:W-:-:S04]  /*0080*/  SHF.R.S32.HI R5, RZ, 0x15, R5 ;  /* 0x00000015ff057819 */ /* 0x000fc80000011405 */
[----:B------:R-:W-:Y:S02]  /*0090*/  SHF.R.S32.HI R3, RZ, 0x1f, R0 ;  /* 0x0000001fff037819 */ /* 0x000fe40000011400 */
[----:B------:R-:W-:Y:S02]  /*00a0*/  SGXT R5, R5, 0x1 ;  /* 0x000000010505781a */ /* 0x000fe40000000200 */
[-C--:B------:R-:W-:Y:S02]  /*00b0*/  LEA.HI R3, R3, R0.reuse, RZ, 0x8 ;  /* 0x0000000003037211 */ /* 0x080fe400078f40ff */
[----:B------:R-:W-:Y:S02]  /*00c0*/  LEA.HI R5, R5, R0, RZ, 0xb ;  /* 0x0000000005057211 */ /* 0x000fe400078f58ff */
[----:B------:R-:W-:Y:S02]  /*00d0*/  SHF.R.S32.HI R2, RZ, 0x8, R3 ;  /* 0x00000008ff027819 */ /* 0x000fe40000011403 */
[----:B------:R-:W-:-:S02]  /*00e0*/  LOP3.LUT R3, R3, 0xffffff00, RZ, 0xc0, !PT ;  /* 0xffffff0003037812 */ /* 0x000fc400078ec0ff */
[----:B------:R-:W-:Y:S02]  /*00f0*/  LEA.HI R4, R2, R2, RZ, 0x3 ;  /* 0x0000000202047211 */ /* 0x000fe400078f18ff */
[----:B------:R-:W-:Y:S01]  /*0100*/  SHF.R.S32.HI R6, RZ, 0xb, R5 ;  /* 0x0000000bff067819 */ /* 0x000fe20000011405 */
[----:B------:R-:W-:Y:S01]  /*0110*/  IMAD.IADD R3, R0, 0x1, -R3 ;  /* 0x0000000100037824 */ /* 0x000fe200078e0a03 */
[----:B------:R-:W-:-:S03]  /*0120*/  LOP3.LUT R5, R4, 0x7f8, RZ, 0xc0, !PT ;  /* 0x000007f804057812 */ /* 0x000fc600078ec0ff */
[----:B------:R-:W-:Y:S02]  /*0130*/  IMAD R6, R6, 0x100, R3 ;  /* 0x0000010006067824 */ /* 0x000fe400078e0203 */
[----:B------:R-:W-:-:S04]  /*0140*/  IMAD.IADD R5, R2, 0x1, -R5 ;  /* 0x0000000102057824 */ /* 0x000fc800078e0a05 */
[----:B------:R-:W-:-:S04]  /*0150*/  IMAD R5, R5, 0x200000, R6 ;  /* 0x0020000005057824 */ /* 0x000fc800078e0206 */
[----:B------:R-:W-:-:S06]  /*0160*/  IMAD.WIDE R4, R5, R13, c[0x0][0x160] ;  /* 0x0000580005047625 */ /* 0x000fcc00078e020d */
[----:B------:R-:W2:Y:S02]  /*0170*/  LDG.E.128 R4, [R4.64] ;  /* 0x0000000404047981 */ /* 0x000ea4000c1e1d00 */
[----:B--2---:R-:W-:Y:S01]  /*0180*/  PRMT R2, R4, 0x7632, R2 ;  /* 0x0000763204027816 */ /* 0x004fe20000000002 */
[----:B------:R-:W-:Y:S01]  /*0190*/  IMAD.U32 R11, R6, 0x10000, RZ ;  /* 0x00010000060b7824 */ /* 0x000fe200078e00ff */
[C---:B------:R-:W-:Y:S01]  /*01a0*/  PRMT R3, R5.reuse, 0x7632, R3 ;  /* 0x0000763205037816 */ /* 0x040fe20000000003 */
[----:B------:R-:W-:Y:S01]  /*01b0*/  IMAD.U32 R9, R4, 0x10000, RZ ;  /* 0x0001000004097824 */ /* 0x000fe200078e00ff */
[----:B------:R-:W-:Y:S01]  /*01c0*/  PRMT R8, R6, 0x7632, R8 ;  /* 0x0000763206087816 */ /* 0x000fe20000000008 */
[----:B------:R-:W-:Y:S01]  /*01d0*/  IMAD.U32 R10, R5, 0x10000, RZ ;  /* 0x00010000050a7824 */ /* 0x000fe200078e00ff */
[----:B------:R-:W-:Y:S01]  /*01e0*/  PRMT R6, R7, 0x7632, R6 ;  /* 0x0000763207067816 */ /* 0x000fe20000000006 */
[----:B------:R-:W-:Y:S02]  /*01f0*/  IMAD.U32 R2, R2, 0x10000, RZ ;  /* 0x0001000002027824 */ /* 0x000fe400078e00ff */
[----:B------:R-:W-:-:S02]  /*0200*/  IMAD.U32 R3, R3, 0x10000, RZ ;  /* 0x0001000003037824 */ /* 0x000fc400078e00ff */
[----:B------:R-:W-:Y:S01]  /*0210*/  IMAD.U32 R7, R7, 0x10000, RZ ;  /* 0x0001000007077824 */ /* 0x000fe200078e00ff */
[----:B------:R-:W-:Y:S01]  /*0220*/  F2FP.BF16.F32.PACK_AB R4, R2, R9 ;  /* 0x000000090204723e */ /* 0x000fe200000010ff */
[----:B------:R-:W-:Y:S01]  /*0230*/  IMAD.U32 R8, R8, 0x10000, RZ ;  /* 0x0001000008087824 */ /* 0x000fe200078e00ff */
[----:B------:R-:W-:Y:S01]  /*0240*/  F2FP.BF16.F32.PACK_AB R5, R3, R10 ;  /* 0x0000000a0305723e */ /* 0x000fe200000010ff */
[----:B------:R-:W-:Y:S02]  /*0250*/  IMAD.U32 R12, R6, 0x10000, RZ ;  /* 0x00010000060c7824 */ /* 0x000fe400078e00ff */
[----:B------:R-:W-:Y:S01]  /*0260*/  IMAD.WIDE R2, R0, R13, c[0x0][0x168] ;  /* 0x00005a0000027625 */ /* 0x000fe200078e020d */
[----:B------:R-:W-:Y:S02]  /*0270*/  F2FP.BF16.F32.PACK_AB R6, R8, R11 ;  /* 0x0000000b0806723e */ /* 0x000fe400000010ff */
[----:B------:R-:W-:-:S05]  /*0280*/  F2FP.BF16.F32.PACK_AB R7, R12, R7 ;  /* 0x000000070c07723e */ /* 0x000fca00000010ff */
[----:B------:R-:W-:Y:S01]  /*0290*/  STG.E.128 [R2.64], R4 ;  /* 0x0000000402007986 */ /* 0x000fe2000c101d04 */
[----:B------:R-:W-:Y:S05]  /*02a0*/  EXIT ;  /* 0x000000000000794d */ /* 0x000fea0003800000 */
.L_x_0:
[----:B------:R-:W-:-:S00]  /*02b0*/  BRA `(.L_x_0) ;  /* 0xfffffff000007947 */ /* 0x000fc0000383ffff */
[----:B------:R-:W-:-:S00]  /*02c0*/  NOP ;  /* 0x0000000000007918 */ /* 0x000fc00000000000 */
        /* <DEDUP_REMOVED lines=11> */
.L_x_1:
